//
// Generated by NVIDIA NVVM Compiler
//
// Compiler Build ID: CL-36424714
// Cuda compilation tools, release 13.0, V13.0.88
// Based on NVVM 20.0.0
//

.version 9.0
.target sm_100
.address_size 64

	// .globl	_Z16kernelHelloWorldv
.extern .func  (.param .b32 func_retval0) vprintf
(
	.param .b64 vprintf_param_0,
	.param .b64 vprintf_param_1
)
;
.global .align 1 .b8 $str[41] = {72, 101, 108, 108, 111, 32, 87, 111, 114, 108, 100, 32, 102, 114, 111, 109, 32, 116, 104, 114, 101, 97, 100, 32, 37, 100, 32, 111, 102, 32, 98, 108, 111, 99, 107, 32, 37, 100, 33, 10};

.visible .entry _Z16kernelHelloWorldv()
{
	.local .align 8 .b8 	__local_depot0[8];
	.reg .b64 	%SP;
	.reg .b64 	%SPL;
	.reg .b32 	%r<5>;
	.reg .b64 	%rd<5>;

	mov.u64 	%SPL, __local_depot0;
	cvta.local.u64 	%SP, %SPL;
	add.u64 	%rd1, %SP, 0;
	add.u64 	%rd2, %SPL, 0;
	mov.u32 	%r1, %tid.x;
	mov.u32 	%r2, %ctaid.x;
	st.local.v2.u32 	[%rd2], {%r1, %r2};
	mov.u64 	%rd3, $str;
	cvta.global.u64 	%rd4, %rd3;
	{ // callseq 0, 0
	.param .b64 param0;
	st.param.b64 	[param0], %rd4;
	.param .b64 param1;
	st.param.b64 	[param1], %rd1;
	.param .b32 retval0;
	call.uni (retval0), 
	vprintf, 
	(
	param0, 
	param1
	);
	ld.param.b32 	%r3, [retval0];
	} // callseq 0
	ret;

}


// ===== COMPILED SASS (sm_100) =====

	.target	sm_100

	.elftype	@"ET_EXEC"


//--------------------- .note.nv.tkinfo           --------------------------
	.section	.note.nv.tkinfo,"",@"SHT_NOTE"
	.sectionflags	@"SHF_NOTE_NV_TKINFO"
	.tkinfo
        /*0018*/ 	.word	0x00000002
        /*0030*/ 	.string	""
        /*0030*/ 	.string	"ptxas"
        /*0030*/ 	.string	"Cuda compilation tools, release 13.0, V13.0.88"
        /*0030*/ 	.string	"Build cuda_13.0.r13.0/compiler.36424714_0"
        /*0030*/ 	.string	"-arch sm_100 -m 64 "



//--------------------- .note.nv.cuinfo           --------------------------
	.section	.note.nv.cuinfo,"",@"SHT_NOTE"
	.sectionflags	@"SHF_NOTE_NV_CUINFO"
        /*0018*/ 	.short	0x0002
        /*001a*/ 	.short	0x0064
        /*001c*/ 	.short	0x0082
	.zero		2


//--------------------- .nv.info                  --------------------------
	.section	.nv.info,"",@"SHT_CUDA_INFO"
	.align	4


	//----- nvinfo : EIATTR_REGCOUNT
	.align		4
        /*0000*/ 	.byte	0x04, 0x2f
        /*0002*/ 	.short	(.L_2 - .L_1)
	.align		4
.L_1:
        /*0004*/ 	.word	index@(_Z16kernelHelloWorldv)
        /*0008*/ 	.word	0x00000018


	//----- nvinfo : EIATTR_FRAME_SIZE
	.align		4
.L_2:
        /*000c*/ 	.byte	0x04, 0x11
        /*000e*/ 	.short	(.L_4 - .L_3)
	.align		4
.L_3:
        /*0010*/ 	.word	index@(_Z16kernelHelloWorldv)
        /*0014*/ 	.word	0x00000008


	//----- nvinfo : EIATTR_MIN_STACK_SIZE
	.align		4
.L_4:
        /*0018*/ 	.byte	0x04, 0x12
        /*001a*/ 	.short	(.L_6 - .L_5)
	.align		4
.L_5:
        /*001c*/ 	.word	index@(_Z16kernelHelloWorldv)
        /*0020*/ 	.word	0x00000008
.L_6:


//--------------------- .nv.compat                --------------------------
	.section	.nv.compat,"",@"SHT_CUDA_COMPAT_INFO"
	.align	4
        /*0000*/ 	.byte	0x02, 0x09, 0x00, 0x00, 0x02, 0x02, 0x01, 0x00, 0x02, 0x05, 0x05, 0x00, 0x03, 0x07, 0x01, 0x01
        /*0010*/ 	.byte	0x02, 0x03, 0x00, 0x00, 0x02, 0x06, 0x01, 0x00, 0x04, 0x0b, 0x08, 0x00, 0x09, 0x00, 0x00, 0x00
        /*0020*/ 	.byte	0x00, 0x00, 0x00, 0x00


//--------------------- .nv.info._Z16kernelHelloWorldv --------------------------
	.section	.nv.info._Z16kernelHelloWorldv,"",@"SHT_CUDA_INFO"
	.sectionflags	@""
	.align	4


	//----- nvinfo : EIATTR_CUDA_API_VERSION
	.align		4
        /*0000*/ 	.byte	0x04, 0x37
        /*0002*/ 	.short	(.L_8 - .L_7)
.L_7:
        /*0004*/ 	.word	0x00000082


	//----- nvinfo : EIATTR_SPARSE_MMA_MASK
	.align		4
.L_8:
        /*0008*/ 	.byte	0x03, 0x50
        /*000a*/ 	.short	0x0000


	//----- nvinfo : EIATTR_MAXREG_COUNT
	.align		4
        /*000c*/ 	.byte	0x03, 0x1b
        /*000e*/ 	.short	0x00ff


	//----- nvinfo : EIATTR_EXTERNS
	.align		4
        /*0010*/ 	.byte	0x04, 0x0f
        /*0012*/ 	.short	(.L_10 - .L_9)


	//   ....[0]....
	.align		4
.L_9:
        /*0014*/ 	.word	index@(vprintf)


	//----- nvinfo : EIATTR_MERCURY_ISA_VERSION
	.align		4
.L_10:
        /*0018*/ 	.byte	0x03, 0x5f
        /*001a*/ 	.short	0x0101


	//----- nvinfo : EIATTR_VRC_CTA_INIT_COUNT
	.align		4
        /*001c*/ 	.byte	0x02, 0x4a
	.zero		1
	.zero		1


	//----- nvinfo : EIATTR_SYSCALL_OFFSETS
	.align		4
        /*0020*/ 	.byte	0x04, 0x46
        /*0022*/ 	.short	(.L_12 - .L_11)


	//   ....[0]....
.L_11:
        /*0024*/ 	.word	0x000000f0


	//----- nvinfo : EIATTR_EXIT_INSTR_OFFSETS
	.align		4
.L_12:
        /*0028*/ 	.byte	0x04, 0x1c
        /*002a*/ 	.short	(.L_14 - .L_13)


	//   ....[0]....
.L_13:
        /*002c*/ 	.word	0x00000100


	//----- nvinfo : EIATTR_SW_WAR
	.align		4
.L_14:
        /*0030*/ 	.byte	0x04, 0x36
        /*0032*/ 	.short	(.L_16 - .L_15)
.L_15:
        /*0034*/ 	.word	0x00000008
.L_16:


//--------------------- .nv.callgraph             --------------------------
	.section	.nv.callgraph,"",@"SHT_CUDA_CALLGRAPH"
	.align	4
	.sectionentsize	8
	.align		4
        /*0000*/ 	.word	0x00000000
	.align		4
        /*0004*/ 	.word	0xffffffff
	.align		4
        /*0008*/ 	.word	index@(_Z16kernelHelloWorldv)
	.align		4
        /*000c*/ 	.word	index@(vprintf)
	.align		4
        /*0010*/ 	.word	0x00000000
	.align		4
        /*0014*/ 	.word	0xfffffffe
	.align		4
        /*0018*/ 	.word	0x00000000
	.align		4
        /*001c*/ 	.word	0xfffffffd
	.align		4
        /*0020*/ 	.word	0x00000000
	.align		4
        /*0024*/ 	.word	0xfffffffc


//--------------------- .nv.constant4             --------------------------
	.section	.nv.constant4,"a",@progbits
	.align	8
	.align		8
.nv.constant4:
        /*0000*/ 	.dword	vprintf
	.align		8
        /*0008*/ 	.dword	$str


//--------------------- .text._Z16kernelHelloWorldv --------------------------
	.section	.text._Z16kernelHelloWorldv,"ax",@progbits
	.align	128
        .global         _Z16kernelHelloWorldv
        .type           _Z16kernelHelloWorldv,@function
        .size           _Z16kernelHelloWorldv,(.L_x_2 - _Z16kernelHelloWorldv)
        .other          _Z16kernelHelloWorldv,@"STO_CUDA_ENTRY STV_DEFAULT"
_Z16kernelHelloWorldv:
.text._Z16kernelHelloWorldv:
[----:B------:R-:W0:Y:S01]  /*0000*/  LDC R1, c[0x0][0x37c] ;  /* 0x0000df00ff017b82 */ /* 0x000e220000000800 */
[----:B------:R-:W1:Y:S01]  /*0010*/  S2R R8, SR_TID.X ;  /* 0x0000000000087919 */ /* 0x000e620000002100 */
[----:B0-----:R-:W-:Y:S01]  /*0020*/  VIADD R1, R1, 0xfffffff8 ;  /* 0xfffffff801017836 */ /* 0x001fe20000000000 */
[----:B------:R-:W-:Y:S01]  /*0030*/  MOV R0, 0x0 ;  /* 0x0000000000007802 */ /* 0x000fe20000000f00 */
[----:B------:R-:W0:Y:S01]  /*0040*/  LDCU UR4, c[0x0][0x2f8] ;  /* 0x00005f00ff0477ac */ /* 0x000e220008000800 */
[----:B------:R-:W1:Y:S03]  /*0050*/  S2R R9, SR_CTAID.X ;  /* 0x0000000000097919 */ /* 0x000e660000002500 */
[----:B------:R2:W3:Y:S01]  /*0060*/  LDC.64 R2, c[0x4][R0] ;  /* 0x0100000000027b82 */ /* 0x0004e20000000a00 */
[----:B------:R-:W4:Y:S01]  /*0070*/  LDCU.64 UR6, c[0x4][0x8] ;  /* 0x01000100ff0677ac */ /* 0x000f220008000a00 */
[----:B------:R-:W5:Y:S01]  /*0080*/  LDCU UR5, c[0x0][0x2fc] ;  /* 0x00005f80ff0577ac */ /* 0x000f620008000800 */
[----:B0-----:R-:W-:Y:S01]  /*0090*/  IADD3 R6, P0, PT, R1, UR4, RZ ;  /* 0x0000000401067c10 */ /* 0x001fe2000ff1e0ff */
[----:B----4-:R-:W-:Y:S01]  /*00a0*/  IMAD.U32 R4, RZ, RZ, UR6 ;  /* 0x00000006ff047e24 */ /* 0x010fe2000f8e00ff */
[----:B------:R-:W-:-:S03]  /*00b0*/  MOV R5, UR7 ;  /* 0x0000000700057c02 */ /* 0x000fc60008000f00 */
[----:B-----5:R-:W-:Y:S01]  /*00c0*/  IMAD.X R7, RZ, RZ, UR5, P0 ;  /* 0x00000005ff077e24 */ /* 0x020fe200080e06ff */
[----:B-1----:R2:W-:Y:S07]  /*00d0*/  STL.64 [R1], R8 ;  /* 0x0000000801007387 */ /* 0x0025ee0000100a00 */
[----:B------:R-:W-:-:S07]  /*00e0*/  LEPC R20, `(.L_x_0) ;  /* 0x000000001014794e */ /* 0x000fce0000000000 */
[----:B--23--:R-:W-:Y:S05]  /*00f0*/  CALL.ABS.NOINC R2 ;  /* 0x0000000002007343 */ /* 0x00cfea0003c00000 */
.L_x_0:
[----:B------:R-:W-:Y:S05]  /*0100*/  EXIT ;  /* 0x000000000000794d */ /* 0x000fea0003800000 */
.L_x_1:
[----:B------:R-:W-:-:S00]  /*0110*/  BRA `(.L_x_1) ;  /* 0xfffffffc00fc7947 */ /* 0x000fc0000383ffff */
[----:B------:R-:W-:-:S00]  /*0120*/  NOP ;  /* 0x0000000000007918 */ /* 0x000fc00000000000 */
        /* <DEDUP_REMOVED lines=13> */
.L_x_2:


//--------------------- .nv.global.init           --------------------------
	.section	.nv.global.init,"aw",@progbits
.nv.global.init:
	.type		$str,@object
	.size		$str,(.L_0 - $str)
$str:
        /*0000*/ 	.byte	0x48, 0x65, 0x6c, 0x6c, 0x6f, 0x20, 0x57, 0x6f, 0x72, 0x6c, 0x64, 0x20, 0x66, 0x72, 0x6f, 0x6d
        /*0010*/ 	.byte	0x20, 0x74, 0x68, 0x72, 0x65, 0x61, 0x64, 0x20, 0x25, 0x64, 0x20, 0x6f, 0x66, 0x20, 0x62, 0x6c
        /*0020*/ 	.byte	0x6f, 0x63, 0x6b, 0x20, 0x25, 0x64, 0x21, 0x0a, 0x00
.L_0:


//--------------------- .nv.shared.reserved.0     --------------------------
	.section	.nv.shared.reserved.0,"aw",@nobits
	.weak		__nv_reservedSMEM_offset_0_alias
	.size		__nv_reservedSMEM_offset_0_alias, 0, 64
	.other		__nv_reservedSMEM_offset_0_alias,@"STO_CUDA_RESERVED_SHARED STV_DEFAULT"
__nv_reservedSMEM_offset_0_alias:
	.zero		0
	.zero		64


//--------------------- .nv.constant0._Z16kernelHelloWorldv --------------------------
	.section	.nv.constant0._Z16kernelHelloWorldv,"a",@progbits
	.sectionflags	@""
	.align	4
.nv.constant0._Z16kernelHelloWorldv:
	.zero		896


//--------------------- SYMBOLS --------------------------

	.type		.nv.reservedSmem.offset0,@object
	.size		.nv.reservedSmem.offset0,0x4
	.type		vprintf,@function
